//
// Generated by NVIDIA NVVM Compiler
//
// Compiler Build ID: CL-36424714
// Cuda compilation tools, release 13.0, V13.0.88
// Based on NVVM 20.0.0
//

.version 9.0
.target sm_100
.address_size 64

	// .globl	_Z6kernelP6uchar4iii
.const .align 4 .b8 dev_avg[384];

.visible .entry _Z6kernelP6uchar4iii(
	.param .u64 .ptr .align 1 _Z6kernelP6uchar4iii_param_0,
	.param .u32 _Z6kernelP6uchar4iii_param_1,
	.param .u32 _Z6kernelP6uchar4iii_param_2,
	.param .u32 _Z6kernelP6uchar4iii_param_3
)
{
	.reg .pred 	%p<16>;
	.reg .b16 	%rs<38>;
	.reg .b32 	%r<35>;
	.reg .b32 	%f<102>;
	.reg .b64 	%rd<16>;

	ld.param.u64 	%rd5, [_Z6kernelP6uchar4iii_param_0];
	ld.param.u32 	%r18, [_Z6kernelP6uchar4iii_param_1];
	ld.param.u32 	%r19, [_Z6kernelP6uchar4iii_param_2];
	ld.param.u32 	%r20, [_Z6kernelP6uchar4iii_param_3];
	mov.u32 	%r21, %ctaid.x;
	mov.u32 	%r1, %ntid.x;
	mov.u32 	%r22, %tid.x;
	mad.lo.s32 	%r30, %r21, %r1, %r22;
	mul.lo.s32 	%r3, %r20, %r19;
	setp.ge.s32 	%p1, %r30, %r3;
	@%p1 bra 	$L__BB0_12;
	setp.lt.s32 	%p2, %r18, 1;
	@%p2 bra 	$L__BB0_12;
	and.b32  	%r4, %r18, 3;
	and.b32  	%r5, %r18, 2147483644;
	and.b32  	%r6, %r18, 1;
	neg.s32 	%r7, %r5;
	cvta.to.global.u64 	%rd1, %rd5;
	mov.u32 	%r23, %nctaid.x;
	mul.lo.s32 	%r8, %r23, %r1;
	mov.u64 	%rd13, dev_avg;
	add.s64 	%rd7, %rd13, 24;
$L__BB0_3:
	setp.lt.u32 	%p3, %r18, 4;
	mul.wide.s32 	%rd6, %r30, 4;
	add.s64 	%rd2, %rd1, %rd6;
	.pragma "used_bytes_mask 7";
	ld.global.u32 	%r25, [%rd2];
	bfe.u32 	%r26, %r25, 0, 8;
	cvt.u16.u32 	%rs13, %r26;
	and.b16  	%rs14, %rs13, 255;
	bfe.u32 	%r27, %r25, 8, 8;
	cvt.u16.u32 	%rs15, %r27;
	and.b16  	%rs16, %rs15, 255;
	bfe.u32 	%r28, %r25, 16, 8;
	cvt.u16.u32 	%rs17, %r28;
	and.b16  	%rs18, %rs17, 255;
	cvt.rn.f32.u16 	%f1, %rs14;
	cvt.rn.f32.u16 	%f2, %rs16;
	cvt.rn.f32.u16 	%f3, %rs18;
	mov.f32 	%f100, 0fFF800000;
	mov.b32 	%r34, 0;
	@%p3 bra 	$L__BB0_6;
	mov.f32 	%f100, 0fFF800000;
	mov.b32 	%r32, 0;
	mov.u64 	%rd15, %rd7;
	mov.u32 	%r31, %r7;
$L__BB0_5:
	.pragma "nounroll";
	ld.const.f32 	%f11, [%rd15+-24];
	sub.f32 	%f12, %f1, %f11;
	neg.f32 	%f13, %f12;
	mul.f32 	%f14, %f12, %f13;
	ld.const.f32 	%f15, [%rd15+-20];
	sub.f32 	%f16, %f2, %f15;
	mul.f32 	%f17, %f16, %f16;
	sub.f32 	%f18, %f14, %f17;
	ld.const.f32 	%f19, [%rd15+-16];
	sub.f32 	%f20, %f3, %f19;
	mul.f32 	%f21, %f20, %f20;
	sub.f32 	%f22, %f18, %f21;
	setp.gt.f32 	%p4, %f22, %f100;
	cvt.u16.u32 	%rs19, %r32;
	selp.b16 	%rs20, %rs19, %rs37, %p4;
	selp.f32 	%f23, %f22, %f100, %p4;
	ld.const.f32 	%f24, [%rd15+-12];
	sub.f32 	%f25, %f1, %f24;
	neg.f32 	%f26, %f25;
	mul.f32 	%f27, %f25, %f26;
	ld.const.f32 	%f28, [%rd15+-8];
	sub.f32 	%f29, %f2, %f28;
	mul.f32 	%f30, %f29, %f29;
	sub.f32 	%f31, %f27, %f30;
	ld.const.f32 	%f32, [%rd15+-4];
	sub.f32 	%f33, %f3, %f32;
	mul.f32 	%f34, %f33, %f33;
	sub.f32 	%f35, %f31, %f34;
	setp.gt.f32 	%p5, %f35, %f23;
	add.s16 	%rs21, %rs19, 1;
	selp.b16 	%rs22, %rs21, %rs20, %p5;
	selp.f32 	%f36, %f35, %f23, %p5;
	ld.const.f32 	%f37, [%rd15];
	sub.f32 	%f38, %f1, %f37;
	neg.f32 	%f39, %f38;
	mul.f32 	%f40, %f38, %f39;
	ld.const.f32 	%f41, [%rd15+4];
	sub.f32 	%f42, %f2, %f41;
	mul.f32 	%f43, %f42, %f42;
	sub.f32 	%f44, %f40, %f43;
	ld.const.f32 	%f45, [%rd15+8];
	sub.f32 	%f46, %f3, %f45;
	mul.f32 	%f47, %f46, %f46;
	sub.f32 	%f48, %f44, %f47;
	setp.gt.f32 	%p6, %f48, %f36;
	add.s16 	%rs23, %rs19, 2;
	selp.b16 	%rs24, %rs23, %rs22, %p6;
	selp.f32 	%f49, %f48, %f36, %p6;
	ld.const.f32 	%f50, [%rd15+12];
	sub.f32 	%f51, %f1, %f50;
	neg.f32 	%f52, %f51;
	mul.f32 	%f53, %f51, %f52;
	ld.const.f32 	%f54, [%rd15+16];
	sub.f32 	%f55, %f2, %f54;
	mul.f32 	%f56, %f55, %f55;
	sub.f32 	%f57, %f53, %f56;
	ld.const.f32 	%f58, [%rd15+20];
	sub.f32 	%f59, %f3, %f58;
	mul.f32 	%f60, %f59, %f59;
	sub.f32 	%f61, %f57, %f60;
	setp.gt.f32 	%p7, %f61, %f49;
	add.s16 	%rs25, %rs19, 3;
	selp.b16 	%rs37, %rs25, %rs24, %p7;
	selp.f32 	%f100, %f61, %f49, %p7;
	add.s32 	%r32, %r32, 4;
	add.s32 	%r31, %r31, 4;
	add.s64 	%rd15, %rd15, 48;
	setp.ne.s32 	%p8, %r31, 0;
	mov.u32 	%r34, %r5;
	@%p8 bra 	$L__BB0_5;
$L__BB0_6:
	setp.eq.s32 	%p9, %r4, 0;
	@%p9 bra 	$L__BB0_11;
	setp.eq.s32 	%p10, %r4, 1;
	@%p10 bra 	$L__BB0_9;
	mul.wide.u32 	%rd9, %r34, 12;
	add.s64 	%rd11, %rd13, %rd9;
	ld.const.f32 	%f62, [%rd11];
	sub.f32 	%f63, %f1, %f62;
	neg.f32 	%f64, %f63;
	mul.f32 	%f65, %f63, %f64;
	ld.const.f32 	%f66, [%rd11+4];
	sub.f32 	%f67, %f2, %f66;
	mul.f32 	%f68, %f67, %f67;
	sub.f32 	%f69, %f65, %f68;
	ld.const.f32 	%f70, [%rd11+8];
	sub.f32 	%f71, %f3, %f70;
	mul.f32 	%f72, %f71, %f71;
	sub.f32 	%f73, %f69, %f72;
	setp.gt.f32 	%p11, %f73, %f100;
	cvt.u16.u32 	%rs27, %r34;
	selp.b16 	%rs28, %rs27, %rs37, %p11;
	selp.f32 	%f74, %f73, %f100, %p11;
	ld.const.f32 	%f75, [%rd11+12];
	sub.f32 	%f76, %f1, %f75;
	neg.f32 	%f77, %f76;
	mul.f32 	%f78, %f76, %f77;
	ld.const.f32 	%f79, [%rd11+16];
	sub.f32 	%f80, %f2, %f79;
	mul.f32 	%f81, %f80, %f80;
	sub.f32 	%f82, %f78, %f81;
	ld.const.f32 	%f83, [%rd11+20];
	sub.f32 	%f84, %f3, %f83;
	mul.f32 	%f85, %f84, %f84;
	sub.f32 	%f86, %f82, %f85;
	setp.gt.f32 	%p12, %f86, %f74;
	add.s16 	%rs29, %rs27, 1;
	selp.b16 	%rs37, %rs29, %rs28, %p12;
	selp.f32 	%f100, %f86, %f74, %p12;
	add.s32 	%r34, %r34, 2;
$L__BB0_9:
	setp.eq.s32 	%p13, %r6, 0;
	@%p13 bra 	$L__BB0_11;
	mul.wide.u32 	%rd12, %r34, 12;
	add.s64 	%rd14, %rd13, %rd12;
	ld.const.f32 	%f87, [%rd14];
	sub.f32 	%f88, %f1, %f87;
	neg.f32 	%f89, %f88;
	mul.f32 	%f90, %f88, %f89;
	ld.const.f32 	%f91, [%rd14+4];
	sub.f32 	%f92, %f2, %f91;
	mul.f32 	%f93, %f92, %f92;
	sub.f32 	%f94, %f90, %f93;
	ld.const.f32 	%f95, [%rd14+8];
	sub.f32 	%f96, %f3, %f95;
	mul.f32 	%f97, %f96, %f96;
	sub.f32 	%f98, %f94, %f97;
	setp.gt.f32 	%p14, %f98, %f100;
	cvt.u16.u32 	%rs30, %r34;
	selp.b16 	%rs37, %rs30, %rs37, %p14;
$L__BB0_11:
	st.global.u8 	[%rd2+3], %rs37;
	add.s32 	%r30, %r30, %r8;
	setp.lt.s32 	%p15, %r30, %r3;
	@%p15 bra 	$L__BB0_3;
$L__BB0_12:
	ret;

}


// ===== COMPILED SASS (sm_100) =====

	.target	sm_100

	.elftype	@"ET_EXEC"


//--------------------- .note.nv.tkinfo           --------------------------
	.section	.note.nv.tkinfo,"",@"SHT_NOTE"
	.sectionflags	@"SHF_NOTE_NV_TKINFO"
	.tkinfo
        /*0018*/ 	.word	0x00000002
        /*0030*/ 	.string	""
        /*0030*/ 	.string	"ptxas"
        /*0030*/ 	.string	"Cuda compilation tools, release 13.0, V13.0.88"
        /*0030*/ 	.string	"Build cuda_13.0.r13.0/compiler.36424714_0"
        /*0030*/ 	.string	"-arch sm_100 -m 64 "



//--------------------- .note.nv.cuinfo           --------------------------
	.section	.note.nv.cuinfo,"",@"SHT_NOTE"
	.sectionflags	@"SHF_NOTE_NV_CUINFO"
        /*0018*/ 	.short	0x0002
        /*001a*/ 	.short	0x0064
        /*001c*/ 	.short	0x0082
	.zero		2


//--------------------- .nv.info                  --------------------------
	.section	.nv.info,"",@"SHT_CUDA_INFO"
	.align	4


	//----- nvinfo : EIATTR_REGCOUNT
	.align		4
        /*0000*/ 	.byte	0x04, 0x2f
        /*0002*/ 	.short	(.L_2 - .L_1)
	.align		4
.L_1:
        /*0004*/ 	.word	index@(_Z6kernelP6uchar4iii)
        /*0008*/ 	.word	0x0000001e


	//----- nvinfo : EIATTR_FRAME_SIZE
	.align		4
.L_2:
        /*000c*/ 	.byte	0x04, 0x11
        /*000e*/ 	.short	(.L_4 - .L_3)
	.align		4
.L_3:
        /*0010*/ 	.word	index@(_Z6kernelP6uchar4iii)
        /*0014*/ 	.word	0x00000000


	//----- nvinfo : EIATTR_MIN_STACK_SIZE
	.align		4
.L_4:
        /*0018*/ 	.byte	0x04, 0x12
        /*001a*/ 	.short	(.L_6 - .L_5)
	.align		4
.L_5:
        /*001c*/ 	.word	index@(_Z6kernelP6uchar4iii)
        /*0020*/ 	.word	0x00000000
.L_6:


//--------------------- .nv.compat                --------------------------
	.section	.nv.compat,"",@"SHT_CUDA_COMPAT_INFO"
	.align	4
        /*0000*/ 	.byte	0x02, 0x09, 0x00, 0x00, 0x02, 0x02, 0x01, 0x00, 0x02, 0x05, 0x05, 0x00, 0x03, 0x07, 0x01, 0x01
        /*0010*/ 	.byte	0x02, 0x03, 0x00, 0x00, 0x02, 0x06, 0x01, 0x00, 0x04, 0x0b, 0x08, 0x00, 0x09, 0x00, 0x00, 0x00
        /*0020*/ 	.byte	0x00, 0x00, 0x00, 0x00


//--------------------- .nv.info._Z6kernelP6uchar4iii --------------------------
	.section	.nv.info._Z6kernelP6uchar4iii,"",@"SHT_CUDA_INFO"
	.sectionflags	@""
	.align	4


	//----- nvinfo : EIATTR_CUDA_API_VERSION
	.align		4
        /*0000*/ 	.byte	0x04, 0x37
        /*0002*/ 	.short	(.L_8 - .L_7)
.L_7:
        /*0004*/ 	.word	0x00000082


	//----- nvinfo : EIATTR_KPARAM_INFO
	.align		4
.L_8:
        /*0008*/ 	.byte	0x04, 0x17
        /*000a*/ 	.short	(.L_10 - .L_9)
.L_9:
        /*000c*/ 	.word	0x00000000
        /*0010*/ 	.short	0x0003
        /*0012*/ 	.short	0x0010
        /*0014*/ 	.byte	0x00, 0xf0, 0x11, 0x00


	//----- nvinfo : EIATTR_KPARAM_INFO
	.align		4
.L_10:
        /*0018*/ 	.byte	0x04, 0x17
        /*001a*/ 	.short	(.L_12 - .L_11)
.L_11:
        /*001c*/ 	.word	0x00000000
        /*0020*/ 	.short	0x0002
        /*0022*/ 	.short	0x000c
        /*0024*/ 	.byte	0x00, 0xf0, 0x11, 0x00


	//----- nvinfo : EIATTR_KPARAM_INFO
	.align		4
.L_12:
        /*0028*/ 	.byte	0x04, 0x17
        /*002a*/ 	.short	(.L_14 - .L_13)
.L_13:
        /*002c*/ 	.word	0x00000000
        /*0030*/ 	.short	0x0001
        /*0032*/ 	.short	0x0008
        /*0034*/ 	.byte	0x00, 0xf0, 0x11, 0x00


	//----- nvinfo : EIATTR_KPARAM_INFO
	.align		4
.L_14:
        /*0038*/ 	.byte	0x04, 0x17
        /*003a*/ 	.short	(.L_16 - .L_15)
.L_15:
        /*003c*/ 	.word	0x00000000
        /*0040*/ 	.short	0x0000
        /*0042*/ 	.short	0x0000
        /*0044*/ 	.byte	0x00, 0xf5, 0x21, 0x00


	//----- nvinfo : EIATTR_SPARSE_MMA_MASK
	.align		4
.L_16:
        /*0048*/ 	.byte	0x03, 0x50
        /*004a*/ 	.short	0x0000


	//----- nvinfo : EIATTR_MAXREG_COUNT
	.align		4
        /*004c*/ 	.byte	0x03, 0x1b
        /*004e*/ 	.short	0x00ff


	//----- nvinfo : EIATTR_MERCURY_ISA_VERSION
	.align		4
        /*0050*/ 	.byte	0x03, 0x5f
        /*0052*/ 	.short	0x0101


	//----- nvinfo : EIATTR_UNUSED_LOAD_BYTE_OFFSET
	.align		4
        /*0054*/ 	.byte	0x04, 0x44
        /*0056*/ 	.short	(.L_18 - .L_17)


	//   ....[0]....
.L_17:
        /*0058*/ 	.word	0x00000160
        /*005c*/ 	.word	0x00000007


	//----- nvinfo : EIATTR_VRC_CTA_INIT_COUNT
	.align		4
.L_18:
        /*0060*/ 	.byte	0x02, 0x4a
	.zero		1
	.zero		1


	//----- nvinfo : EIATTR_EXIT_INSTR_OFFSETS
	.align		4
        /*0064*/ 	.byte	0x04, 0x1c
        /*0066*/ 	.short	(.L_20 - .L_19)


	//   ....[0]....
.L_19:
        /*0068*/ 	.word	0x00000090


	//   ....[1]....
        /*006c*/ 	.word	0x000000c0


	//   ....[2]....
        /*0070*/ 	.word	0x00000810


	//----- nvinfo : EIATTR_CRS_STACK_SIZE
	.align		4
.L_20:
        /*0074*/ 	.byte	0x04, 0x1e
        /*0076*/ 	.short	(.L_22 - .L_21)
.L_21:
        /*0078*/ 	.word	0x00000000


	//----- nvinfo : EIATTR_CBANK_PARAM_SIZE
	.align		4
.L_22:
        /*007c*/ 	.byte	0x03, 0x19
        /*007e*/ 	.short	0x0014


	//----- nvinfo : EIATTR_PARAM_CBANK
	.align		4
        /*0080*/ 	.byte	0x04, 0x0a
        /*0082*/ 	.short	(.L_24 - .L_23)
	.align		4
.L_23:
        /*0084*/ 	.word	index@(.nv.constant0._Z6kernelP6uchar4iii)
        /*0088*/ 	.short	0x0380
        /*008a*/ 	.short	0x0014


	//----- nvinfo : EIATTR_SW_WAR
	.align		4
.L_24:
        /*008c*/ 	.byte	0x04, 0x36
        /*008e*/ 	.short	(.L_26 - .L_25)
.L_25:
        /*0090*/ 	.word	0x00000008
.L_26:


//--------------------- .nv.callgraph             --------------------------
	.section	.nv.callgraph,"",@"SHT_CUDA_CALLGRAPH"
	.align	4
	.sectionentsize	8
	.align		4
        /*0000*/ 	.word	0x00000000
	.align		4
        /*0004*/ 	.word	0xffffffff
	.align		4
        /*0008*/ 	.word	0x00000000
	.align		4
        /*000c*/ 	.word	0xfffffffe
	.align		4
        /*0010*/ 	.word	0x00000000
	.align		4
        /*0014*/ 	.word	0xfffffffd
	.align		4
        /*0018*/ 	.word	0x00000000
	.align		4
        /*001c*/ 	.word	0xfffffffc


//--------------------- .nv.constant3             --------------------------
	.section	.nv.constant3,"a",@progbits
	.align	4
.nv.constant3:
	.type		dev_avg,@object
	.size		dev_avg,(.L_0 - dev_avg)
dev_avg:
	.zero		384
.L_0:


//--------------------- .text._Z6kernelP6uchar4iii --------------------------
	.section	.text._Z6kernelP6uchar4iii,"ax",@progbits
	.align	128
        .global         _Z6kernelP6uchar4iii
        .type           _Z6kernelP6uchar4iii,@function
        .size           _Z6kernelP6uchar4iii,(.L_x_6 - _Z6kernelP6uchar4iii)
        .other          _Z6kernelP6uchar4iii,@"STO_CUDA_ENTRY STV_DEFAULT"
_Z6kernelP6uchar4iii:
.text._Z6kernelP6uchar4iii:
[----:B------:R-:W-:Y:S01]  /*0000*/  LDC R1, c[0x0][0x37c] ;  /* 0x0000df00ff017b82 */ /* 0x000fe20000000800 */
[----:B------:R-:W0:Y:S07]  /*0010*/  S2R R14, SR_TID.X ;  /* 0x00000000000e7919 */ /* 0x000e2e0000002100 */
[----:B------:R-:W0:Y:S01]  /*0020*/  S2UR UR6, SR_CTAID.X ;  /* 0x00000000000679c3 */ /* 0x000e220000002500 */
[----:B------:R-:W1:Y:S01]  /*0030*/  LDCU UR4, c[0x0][0x390] ;  /* 0x00007200ff0477ac */ /* 0x000e620008000800 */
[----:B------:R-:W1:Y:S06]  /*0040*/  LDCU UR5, c[0x0][0x38c] ;  /* 0x00007180ff0577ac */ /* 0x000e6c0008000800 */
[----:B------:R-:W0:Y:S01]  /*0050*/  LDC R17, c[0x0][0x360] ;  /* 0x0000d800ff117b82 */ /* 0x000e220000000800 */
[----:B-1----:R-:W-:Y:S01]  /*0060*/  UIMAD UR4, UR4, UR5, URZ ;  /* 0x00000005040472a4 */ /* 0x002fe2000f8e02ff */
[----:B0-----:R-:W-:-:S05]  /*0070*/  IMAD R14, R17, UR6, R14 ;  /* 0x00000006110e7c24 */ /* 0x001fca000f8e020e */
[----:B------:R-:W-:-:S13]  /*0080*/  ISETP.GE.AND P0, PT, R14, UR4, PT ;  /* 0x000000040e007c0c */ /* 0x000fda000bf06270 */
[----:B------:R-:W-:Y:S05]  /*0090*/  @P0 EXIT ;  /* 0x000000000000094d */ /* 0x000fea0003800000 */
[----:B------:R-:W0:Y:S02]  /*00a0*/  LDC R15, c[0x0][0x388] ;  /* 0x0000e200ff0f7b82 */ /* 0x000e240000000800 */
[----:B0-----:R-:W-:-:S13]  /*00b0*/  ISETP.GE.AND P0, PT, R15, 0x1, PT ;  /* 0x000000010f00780c */ /* 0x001fda0003f06270 */
[----:B------:R-:W-:Y:S05]  /*00c0*/  @!P0 EXIT ;  /* 0x000000000000894d */ /* 0x000fea0003800000 */
[----:B------:R-:W0:Y:S01]  /*00d0*/  LDCU UR5, c[0x0][0x370] ;  /* 0x00006e00ff0577ac */ /* 0x000e220008000800 */
[C---:B------:R-:W-:Y:S02]  /*00e0*/  LOP3.LUT R0, R15.reuse, 0x7ffffffc, RZ, 0xc0, !PT ;  /* 0x7ffffffc0f007812 */ /* 0x040fe400078ec0ff */
[----:B------:R-:W-:Y:S01]  /*00f0*/  LOP3.LUT R15, R15, 0x3, RZ, 0xc0, !PT ;  /* 0x000000030f0f7812 */ /* 0x000fe200078ec0ff */
[----:B------:R-:W1:Y:S01]  /*0100*/  LDCU.64 UR6, c[0x0][0x358] ;  /* 0x00006b00ff0677ac */ /* 0x000e620008000a00 */
[----:B------:R-:W-:Y:S01]  /*0110*/  IADD3 R16, PT, PT, -R0, RZ, RZ ;  /* 0x000000ff00107210 */ /* 0x000fe20007ffe1ff */
[----:B0-----:R-:W-:-:S07]  /*0120*/  IMAD R17, R17, UR5, RZ ;  /* 0x0000000511117c24 */ /* 0x001fce000f8e02ff */
.L_x_4:
[----:B0-----:R-:W0:Y:S08]  /*0130*/  LDC.64 R2, c[0x0][0x380] ;  /* 0x0000e000ff027b82 */ /* 0x001e300000000a00 */
[----:B------:R-:W2:Y:S01]  /*0140*/  LDC R23, c[0x0][0x388] ;  /* 0x0000e200ff177b82 */ /* 0x000ea20000000800 */
[----:B0-----:R-:W-:-:S05]  /*0150*/  IMAD.WIDE R2, R14, 0x4, R2 ;  /* 0x000000040e027825 */ /* 0x001fca00078e0202 */
[----:B-1----:R-:W3:Y:S01]  /*0160*/  LDG.E R4, desc[UR6][R2.64] ;  /* 0x0000000602047981 */ /* 0x002ee2000c1e1900 */
[----:B------:R-:W-:Y:S01]  /*0170*/  IADD3 R14, PT, PT, R17, R14, RZ ;  /* 0x0000000e110e7210 */ /* 0x000fe20007ffe0ff */
[----:B------:R-:W-:Y:S01]  /*0180*/  HFMA2 R10, -RZ, RZ, 0, 0 ;  /* 0x00000000ff0a7431 */ /* 0x000fe200000001ff */
[----:B--2---:R-:W-:Y:S02]  /*0190*/  ISETP.GE.U32.AND P1, PT, R23, 0x4, PT ;  /* 0x000000041700780c */ /* 0x004fe40003f26070 */
[----:B------:R-:W-:Y:S02]  /*01a0*/  MOV R22, 0xff800000 ;  /* 0xff80000000167802 */ /* 0x000fe40000000f00 */
[----:B------:R-:W-:Y:S02]  /*01b0*/  ISETP.GE.AND P0, PT, R14, UR4, PT ;  /* 0x000000040e007c0c */ /* 0x000fe4000bf06270 */
[C---:B---3--:R-:W-:Y:S02]  /*01c0*/  PRMT R21, R4.reuse, 0x7770, RZ ;  /* 0x0000777004157816 */ /* 0x048fe400000000ff */
[----:B------:R-:W-:-:S02]  /*01d0*/  PRMT R18, R4, 0x7771, RZ ;  /* 0x0000777104127816 */ /* 0x000fc400000000ff */
[----:B------:R-:W-:Y:S02]  /*01e0*/  PRMT R20, R4, 0x7772, RZ ;  /* 0x0000777204147816 */ /* 0x000fe400000000ff */
[----:B------:R-:W-:Y:S02]  /*01f0*/  I2FP.F32.U32 R21, R21 ;  /* 0x0000001500157245 */ /* 0x000fe40000201000 */
[----:B------:R-:W-:Y:S02]  /*0200*/  I2FP.F32.U32 R18, R18 ;  /* 0x0000001200127245 */ /* 0x000fe40000201000 */
[----:B------:R-:W-:Y:S01]  /*0210*/  I2FP.F32.U32 R20, R20 ;  /* 0x0000001400147245 */ /* 0x000fe20000201000 */
[----:B------:R-:W-:Y:S06]  /*0220*/  @!P1 BRA `(.L_x_0) ;  /* 0x0000000000d09947 */ /* 0x000fec0003800000 */
[----:B------:R-:W-:Y:S02]  /*0230*/  MOV R22, 0xff800000 ;  /* 0xff80000000167802 */ /* 0x000fe40000000f00 */
[----:B------:R-:W-:Y:S02]  /*0240*/  MOV R26, RZ ;  /* 0x000000ff001a7202 */ /* 0x000fe40000000f00 */
[----:B------:R-:W-:Y:S02]  /*0250*/  MOV R24, 0x18 ;  /* 0x0000001800187802 */ /* 0x000fe40000000f00 */
[----:B------:R-:W-:-:S07]  /*0260*/  MOV R25, R16 ;  /* 0x0000001000197202 */ /* 0x000fce0000000f00 */
.L_x_1:
[----:B------:R-:W0:Y:S01]  /*0270*/  LDC.64 R8, c[0x3][R24+-0x18] ;  /* 0x00fffa0018087b82 */ /* 0x000e220000000a00 */
[----:B------:R-:W-:-:S07]  /*0280*/  IADD3 R25, PT, PT, R25, 0x4, RZ ;  /* 0x0000000419197810 */ /* 0x000fce0007ffe0ff */
[----:B------:R-:W1:Y:S08]  /*0290*/  LDC.64 R4, c[0x3][R24+-0x10] ;  /* 0x00fffc0018047b82 */ /* 0x000e700000000a00 */
[----:B------:R-:W2:Y:S01]  /*02a0*/  LDC.64 R6, c[0x3][R24+-0x8] ;  /* 0x00fffe0018067b82 */ /* 0x000ea20000000a00 */
[----:B0-----:R-:W-:Y:S01]  /*02b0*/  FADD R9, R18, -R9 ;  /* 0x8000000912097221 */ /* 0x001fe20000000000 */
[----:B------:R-:W-:-:S06]  /*02c0*/  FADD R10, R21, -R8 ;  /* 0x80000008150a7221 */ /* 0x000fcc0000000000 */
[----:B------:R-:W0:Y:S01]  /*02d0*/  LDC.64 R12, c[0x3][R24+0x8] ;  /* 0x00c00200180c7b82 */ /* 0x000e220000000a00 */
[----:B------:R-:W-:-:S04]  /*02e0*/  FMUL R11, R9, R9 ;  /* 0x00000009090b7220 */ /* 0x000fc80000400000 */
[----:B------:R-:W-:Y:S01]  /*02f0*/  FFMA R11, R10, -R10, -R11 ;  /* 0x8000000a0a0b7223 */ /* 0x000fe2000000080b */
[----:B-1----:R-:W-:Y:S02]  /*0300*/  FADD R4, R20, -R4 ;  /* 0x8000000414047221 */ /* 0x002fe40000000000 */
[----:B------:R1:W3:Y:S01]  /*0310*/  LDC.64 R8, c[0x3][R24] ;  /* 0x00c0000018087b82 */ /* 0x0002e20000000a00 */
[----:B------:R-:W-:Y:S01]  /*0320*/  FADD R5, R21, -R5 ;  /* 0x8000000515057221 */ /* 0x000fe20000000000 */
[----:B------:R-:W-:Y:S01]  /*0330*/  FFMA R27, -R4, R4, R11 ;  /* 0x00000004041b7223 */ /* 0x000fe2000000010b */
[----:B--2---:R-:W-:Y:S01]  /*0340*/  FADD R6, R18, -R6 ;  /* 0x8000000612067221 */ /* 0x004fe20000000000 */
[----:B------:R-:W-:-:S04]  /*0350*/  FADD R7, R20, -R7 ;  /* 0x8000000714077221 */ /* 0x000fc80000000000 */
[----:B------:R1:W2:Y:S01]  /*0360*/  LDC.64 R10, c[0x3][R24+0x10] ;  /* 0x00c00400180a7b82 */ /* 0x0002a20000000a00 */
[----:B------:R-:W-:Y:S01]  /*0370*/  FSETP.GT.AND P2, PT, R27, R22, PT ;  /* 0x000000161b00720b */ /* 0x000fe20003f44000 */
[----:B------:R-:W-:-:S03]  /*0380*/  FMUL R6, R6, R6 ;  /* 0x0000000606067220 */ /* 0x000fc60000400000 */
[----:B------:R-:W-:Y:S01]  /*0390*/  FSEL R27, R27, R22, P2 ;  /* 0x000000161b1b7208 */ /* 0x000fe20001000000 */
[----:B------:R-:W-:Y:S01]  /*03a0*/  FFMA R4, R5, -R5, -R6 ;  /* 0x8000000505047223 */ /* 0x000fe20000000806 */
[----:B------:R-:W-:Y:S01]  /*03b0*/  SEL R19, R26, R19, P2 ;  /* 0x000000131a137207 */ /* 0x000fe20001000000 */
[----:B0-----:R-:W-:Y:S01]  /*03c0*/  FADD R12, R20, -R12 ;  /* 0x8000000c140c7221 */ /* 0x001fe20000000000 */
[----:B------:R-:W-:Y:S01]  /*03d0*/  FADD R13, R21, -R13 ;  /* 0x8000000d150d7221 */ /* 0x000fe20000000000 */
[----:B------:R-:W-:Y:S01]  /*03e0*/  FFMA R4, -R7, R7, R4 ;  /* 0x0000000707047223 */ /* 0x000fe20000000104 */
[----:B------:R-:W-:Y:S02]  /*03f0*/  ISETP.NE.AND P2, PT, R25, RZ, PT ;  /* 0x000000ff1900720c */ /* 0x000fe40003f45270 */
[----:B-1----:R-:W-:Y:S02]  /*0400*/  IADD3 R24, PT, PT, R24, 0x30, RZ ;  /* 0x0000003018187810 */ /* 0x002fe40007ffe0ff */
[----:B------:R-:W-:Y:S01]  /*0410*/  FSETP.GT.AND P3, PT, R4, R27, PT ;  /* 0x0000001b0400720b */ /* 0x000fe20003f64000 */
[----:B---3--:R-:W-:Y:S01]  /*0420*/  FADD R9, R18, -R9 ;  /* 0x8000000912097221 */ /* 0x008fe20000000000 */
[----:B------:R-:W-:-:S02]  /*0430*/  FADD R8, R21, -R8 ;  /* 0x8000000815087221 */ /* 0x000fc40000000000 */
[----:B------:R-:W-:Y:S01]  /*0440*/  FSEL R4, R4, R27, P3 ;  /* 0x0000001b04047208 */ /* 0x000fe20001800000 */
[----:B------:R-:W-:-:S04]  /*0450*/  FMUL R9, R9, R9 ;  /* 0x0000000909097220 */ /* 0x000fc80000400000 */
[----:B------:R-:W-:Y:S01]  /*0460*/  FFMA R9, R8, -R8, -R9 ;  /* 0x8000000808097223 */ /* 0x000fe20000000809 */
[----:B--2---:R-:W-:Y:S01]  /*0470*/  FADD R10, R18, -R10 ;  /* 0x8000000a120a7221 */ /* 0x004fe20000000000 */
[----:B------:R-:W-:Y:S02]  /*0480*/  FADD R11, R20, -R11 ;  /* 0x8000000b140b7221 */ /* 0x000fe40000000000 */
[----:B------:R-:W-:Y:S01]  /*0490*/  FFMA R9, -R12, R12, R9 ;  /* 0x0000000c0c097223 */ /* 0x000fe20000000109 */
[----:B------:R-:W-:Y:S01]  /*04a0*/  FMUL R10, R10, R10 ;  /* 0x0000000a0a0a7220 */ /* 0x000fe20000400000 */
[----:B------:R-:W-:-:S03]  /*04b0*/  @P3 IADD3 R19, PT, PT, R26, 0x1, RZ ;  /* 0x000000011a133810 */ /* 0x000fc60007ffe0ff */
[----:B------:R-:W-:Y:S01]  /*04c0*/  FFMA R10, R13, -R13, -R10 ;  /* 0x8000000d0d0a7223 */ /* 0x000fe2000000080a */
[----:B------:R-:W-:-:S03]  /*04d0*/  FSETP.GT.AND P4, PT, R9, R4, PT ;  /* 0x000000040900720b */ /* 0x000fc60003f84000 */
[----:B------:R-:W-:Y:S01]  /*04e0*/  FFMA R11, -R11, R11, R10 ;  /* 0x0000000b0b0b7223 */ /* 0x000fe2000000010a */
[----:B------:R-:W-:-:S04]  /*04f0*/  FSEL R4, R9, R4, P4 ;  /* 0x0000000409047208 */ /* 0x000fc80002000000 */
[----:B------:R-:W-:-:S04]  /*0500*/  FSETP.GT.AND P1, PT, R11, R4, PT ;  /* 0x000000040b00720b */ /* 0x000fc80003f24000 */
[----:B------:R-:W-:Y:S02]  /*0510*/  FSEL R22, R11, R4, P1 ;  /* 0x000000040b167208 */ /* 0x000fe40000800000 */
[----:B------:R-:W-:-:S07]  /*0520*/  @P4 IADD3 R19, PT, PT, R26, 0x2, RZ ;  /* 0x000000021a134810 */ /* 0x000fce0007ffe0ff */
[C---:B------:R-:W-:Y:S02]  /*0530*/  @P1 IADD3 R19, PT, PT, R26.reuse, 0x3, RZ ;  /* 0x000000031a131810 */ /* 0x040fe40007ffe0ff */
[----:B------:R-:W-:Y:S01]  /*0540*/  IADD3 R26, PT, PT, R26, 0x4, RZ ;  /* 0x000000041a1a7810 */ /* 0x000fe20007ffe0ff */
[----:B------:R-:W-:Y:S06]  /*0550*/  @P2 BRA `(.L_x_1) ;  /* 0xfffffffc00442947 */ /* 0x000fec000383ffff */
[----:B------:R-:W-:-:S07]  /*0560*/  MOV R10, R0 ;  /* 0x00000000000a7202 */ /* 0x000fce0000000f00 */
.L_x_0:
[----:B------:R-:W-:-:S13]  /*0570*/  ISETP.NE.AND P1, PT, R15, RZ, PT ;  /* 0x000000ff0f00720c */ /* 0x000fda0003f25270 */
[----:B------:R-:W-:Y:S05]  /*0580*/  @!P1 BRA `(.L_x_2) ;  /* 0x0000000000989947 */ /* 0x000fea0003800000 */
[----:B------:R-:W-:Y:S02]  /*0590*/  ISETP.NE.AND P1, PT, R15, 0x1, PT ;  /* 0x000000010f00780c */ /* 0x000fe40003f25270 */
[----:B------:R-:W-:-:S11]  /*05a0*/  LOP3.LUT P3, RZ, R23, 0x1, RZ, 0xc0, !PT ;  /* 0x0000000117ff7812 */ /* 0x000fd6000786c0ff */
[----:B------:R-:W-:Y:S05]  /*05b0*/  @!P1 BRA `(.L_x_3) ;  /* 0x00000000005c9947 */ /* 0x000fea0003800000 */
[----:B------:R-:W-:-:S04]  /*05c0*/  IMAD R11, R10, 0xc, RZ ;  /* 0x0000000c0a0b7824 */ /* 0x000fc800078e02ff */
[----:B------:R-:W0:Y:S08]  /*05d0*/  LDC.64 R4, c[0x3][R11] ;  /* 0x00c000000b047b82 */ /* 0x000e300000000a00 */
[----:B------:R-:W1:Y:S08]  /*05e0*/  LDC.64 R6, c[0x3][R11+0x8] ;  /* 0x00c002000b067b82 */ /* 0x000e700000000a00 */
[----:B------:R-:W2:Y:S01]  /*05f0*/  LDC.64 R8, c[0x3][R11+0x10] ;  /* 0x00c004000b087b82 */ /* 0x000ea20000000a00 */
[----:B0-----:R-:W-:Y:S01]  /*0600*/  FADD R5, R18, -R5 ;  /* 0x8000000512057221 */ /* 0x001fe20000000000 */
[----:B------:R-:W-:-:S03]  /*0610*/  FADD R4, R21, -R4 ;  /* 0x8000000415047221 */ /* 0x000fc60000000000 */
[----:B------:R-:W-:Y:S01]  /*0620*/  FMUL R5, R5, R5 ;  /* 0x0000000505057220 */ /* 0x000fe20000400000 */
[----:B-1----:R-:W-:-:S03]  /*0630*/  FADD R6, R20, -R6 ;  /* 0x8000000614067221 */ /* 0x002fc60000000000 */
[----:B------:R-:W-:Y:S01]  /*0640*/  FFMA R5, R4, -R4, -R5 ;  /* 0x8000000404057223 */ /* 0x000fe20000000805 */
[----:B------:R-:W-:-:S03]  /*0650*/  FADD R7, R21, -R7 ;  /* 0x8000000715077221 */ /* 0x000fc60000000000 */
[----:B------:R-:W-:Y:S01]  /*0660*/  FFMA R5, -R6, R6, R5 ;  /* 0x0000000606057223 */ /* 0x000fe20000000105 */
[----:B--2---:R-:W-:Y:S01]  /*0670*/  FADD R8, R18, -R8 ;  /* 0x8000000812087221 */ /* 0x004fe20000000000 */
[----:B------:R-:W-:-:S03]  /*0680*/  FADD R9, R20, -R9 ;  /* 0x8000000914097221 */ /* 0x000fc60000000000 */
[----:B------:R-:W-:Y:S01]  /*0690*/  FSETP.GT.AND P1, PT, R5, R22, PT ;  /* 0x000000160500720b */ /* 0x000fe20003f24000 */
[----:B------:R-:W-:-:S03]  /*06a0*/  FMUL R8, R8, R8 ;  /* 0x0000000808087220 */ /* 0x000fc60000400000 */
[----:B------:R-:W-:Y:S01]  /*06b0*/  FSEL R22, R5, R22, P1 ;  /* 0x0000001605167208 */ /* 0x000fe20000800000 */
[----:B------:R-:W-:Y:S01]  /*06c0*/  FFMA R8, R7, -R7, -R8 ;  /* 0x8000000707087223 */ /* 0x000fe20000000808 */
[----:B------:R-:W-:-:S03]  /*06d0*/  SEL R19, R10, R19, P1 ;  /* 0x000000130a137207 */ /* 0x000fc60000800000 */
[----:B------:R-:W-:-:S05]  /*06e0*/  FFMA R9, -R9, R9, R8 ;  /* 0x0000000909097223 */ /* 0x000fca0000000108 */
[----:B------:R-:W-:-:S04]  /*06f0*/  FSETP.GT.AND P2, PT, R9, R22, PT ;  /* 0x000000160900720b */ /* 0x000fc80003f44000 */
[----:B------:R-:W-:-:S09]  /*0700*/  FSEL R22, R9, R22, P2 ;  /* 0x0000001609167208 */ /* 0x000fd20001000000 */
[C---:B------:R-:W-:Y:S02]  /*0710*/  @P2 IADD3 R19, PT, PT, R10.reuse, 0x1, RZ ;  /* 0x000000010a132810 */ /* 0x040fe40007ffe0ff */
[----:B------:R-:W-:-:S07]  /*0720*/  IADD3 R10, PT, PT, R10, 0x2, RZ ;  /* 0x000000020a0a7810 */ /* 0x000fce0007ffe0ff */
.L_x_3:
[----:B------:R-:W-:Y:S05]  /*0730*/  @!P3 BRA `(.L_x_2) ;  /* 0x00000000002cb947 */ /* 0x000fea0003800000 */
[----:B------:R-:W-:-:S04]  /*0740*/  IMAD R6, R10, 0xc, RZ ;  /* 0x0000000c0a067824 */ /* 0x000fc800078e02ff */
[----:B------:R-:W0:Y:S08]  /*0750*/  LDC.64 R4, c[0x3][R6] ;  /* 0x00c0000006047b82 */ /* 0x000e300000000a00 */
[----:B------:R-:W1:Y:S01]  /*0760*/  LDC R7, c[0x3][R6+0x8] ;  /* 0x00c0020006077b82 */ /* 0x000e620000000800 */
[----:B0-----:R-:W-:Y:S01]  /*0770*/  FADD R5, R18, -R5 ;  /* 0x8000000512057221 */ /* 0x001fe20000000000 */
[----:B------:R-:W-:-:S03]  /*0780*/  FADD R4, R21, -R4 ;  /* 0x8000000415047221 */ /* 0x000fc60000000000 */
[----:B------:R-:W-:Y:S01]  /*0790*/  FMUL R5, R5, R5 ;  /* 0x0000000505057220 */ /* 0x000fe20000400000 */
[----:B-1----:R-:W-:-:S03]  /*07a0*/  FADD R20, R20, -R7 ;  /* 0x8000000714147221 */ /* 0x002fc60000000000 */
[----:B------:R-:W-:-:S04]  /*07b0*/  FFMA R5, R4, -R4, -R5 ;  /* 0x8000000404057223 */ /* 0x000fc80000000805 */
[----:B------:R-:W-:-:S05]  /*07c0*/  FFMA R5, -R20, R20, R5 ;  /* 0x0000001414057223 */ /* 0x000fca0000000105 */
[----:B------:R-:W-:-:S04]  /*07d0*/  FSETP.GT.AND P1, PT, R5, R22, PT ;  /* 0x000000160500720b */ /* 0x000fc80003f24000 */
[----:B------:R-:W-:-:S09]  /*07e0*/  SEL R19, R10, R19, P1 ;  /* 0x000000130a137207 */ /* 0x000fd20000800000 */
.L_x_2:
[----:B------:R0:W-:Y:S01]  /*07f0*/  STG.E.U8 desc[UR6][R2.64+0x3], R19 ;  /* 0x0000031302007986 */ /* 0x0001e2000c101106 */
[----:B------:R-:W-:Y:S05]  /*0800*/  @!P0 BRA `(.L_x_4) ;  /* 0xfffffff800488947 */ /* 0x000fea000383ffff */
[----:B------:R-:W-:Y:S05]  /*0810*/  EXIT ;  /* 0x000000000000794d */ /* 0x000fea0003800000 */
.L_x_5:
[----:B------:R-:W-:-:S00]  /*0820*/  BRA `(.L_x_5) ;  /* 0xfffffffc00fc7947 */ /* 0x000fc0000383ffff */
[----:B------:R-:W-:-:S00]  /*0830*/  NOP ;  /* 0x0000000000007918 */ /* 0x000fc00000000000 */
        /* <DEDUP_REMOVED lines=12> */
.L_x_6:


//--------------------- .nv.shared.reserved.0     --------------------------
	.section	.nv.shared.reserved.0,"aw",@nobits
	.weak		__nv_reservedSMEM_offset_0_alias
	.size		__nv_reservedSMEM_offset_0_alias, 0, 64
	.other		__nv_reservedSMEM_offset_0_alias,@"STO_CUDA_RESERVED_SHARED STV_DEFAULT"
__nv_reservedSMEM_offset_0_alias:
	.zero		0
	.zero		64


//--------------------- .nv.constant0._Z6kernelP6uchar4iii --------------------------
	.section	.nv.constant0._Z6kernelP6uchar4iii,"a",@progbits
	.sectionflags	@""
	.align	4
.nv.constant0._Z6kernelP6uchar4iii:
	.zero		916


//--------------------- SYMBOLS --------------------------

	.type		.nv.reservedSmem.offset0,@object
	.size		.nv.reservedSmem.offset0,0x4
